//
// Generated by NVIDIA NVVM Compiler
//
// Compiler Build ID: CL-36424714
// Cuda compilation tools, release 13.0, V13.0.88
// Based on NVVM 20.0.0
//

.version 9.0
.target sm_100
.address_size 64

	// .globl	_Z4findPiiS_
// _ZZ4findPiiS_E5sdata has been demoted

.visible .entry _Z4findPiiS_(
	.param .u64 .ptr .align 1 _Z4findPiiS__param_0,
	.param .u32 _Z4findPiiS__param_1,
	.param .u64 .ptr .align 1 _Z4findPiiS__param_2
)
{
	.reg .pred 	%p<5>;
	.reg .b32 	%r<18>;
	.reg .b64 	%rd<9>;
	// demoted variable
	.shared .align 4 .b8 _ZZ4findPiiS_E5sdata[40];
	ld.param.u64 	%rd3, [_Z4findPiiS__param_0];
	ld.param.u32 	%r6, [_Z4findPiiS__param_1];
	ld.param.u64 	%rd2, [_Z4findPiiS__param_2];
	cvta.to.global.u64 	%rd4, %rd3;
	mov.u32 	%r1, %tid.x;
	mov.u32 	%r7, %ctaid.x;
	mov.u32 	%r17, %ntid.x;
	mad.lo.s32 	%r8, %r7, %r17, %r1;
	mul.wide.u32 	%rd5, %r8, 4;
	add.s64 	%rd6, %rd4, %rd5;
	ld.global.u32 	%r9, [%rd6];
	shl.b32 	%r10, %r1, 2;
	mov.u32 	%r11, _ZZ4findPiiS_E5sdata;
	add.s32 	%r3, %r11, %r10;
	st.shared.u32 	[%r3], %r9;
	bar.sync 	0;
	setp.lt.u32 	%p1, %r17, 2;
	@%p1 bra 	$L__BB0_6;
	cvta.to.global.u64 	%rd7, %rd2;
	mul.wide.s32 	%rd8, %r6, 4;
	add.s64 	%rd1, %rd7, %rd8;
$L__BB0_2:
	mov.u32 	%r4, %r17;
	shr.u32 	%r17, %r4, 1;
	setp.ge.u32 	%p2, %r1, %r17;
	@%p2 bra 	$L__BB0_5;
	shl.b32 	%r12, %r17, 2;
	add.s32 	%r13, %r3, %r12;
	ld.shared.u32 	%r14, [%r13];
	setp.ne.s32 	%p3, %r6, %r14;
	@%p3 bra 	$L__BB0_5;
	ld.global.u32 	%r15, [%rd1];
	add.s32 	%r16, %r15, 1;
	st.global.u32 	[%rd1], %r16;
$L__BB0_5:
	bar.sync 	0;
	setp.gt.u32 	%p4, %r4, 3;
	@%p4 bra 	$L__BB0_2;
$L__BB0_6:
	ret;

}


// ===== COMPILED SASS (sm_100) =====

	.target	sm_100

	.elftype	@"ET_EXEC"


//--------------------- .note.nv.tkinfo           --------------------------
	.section	.note.nv.tkinfo,"",@"SHT_NOTE"
	.sectionflags	@"SHF_NOTE_NV_TKINFO"
	.tkinfo
        /*0018*/ 	.word	0x00000002
        /*0030*/ 	.string	""
        /*0030*/ 	.string	"ptxas"
        /*0030*/ 	.string	"Cuda compilation tools, release 13.0, V13.0.88"
        /*0030*/ 	.string	"Build cuda_13.0.r13.0/compiler.36424714_0"
        /*0030*/ 	.string	"-arch sm_100 -m 64 "



//--------------------- .note.nv.cuinfo           --------------------------
	.section	.note.nv.cuinfo,"",@"SHT_NOTE"
	.sectionflags	@"SHF_NOTE_NV_CUINFO"
        /*0018*/ 	.short	0x0002
        /*001a*/ 	.short	0x0064
        /*001c*/ 	.short	0x0082
	.zero		2


//--------------------- .nv.info                  --------------------------
	.section	.nv.info,"",@"SHT_CUDA_INFO"
	.align	4


	//----- nvinfo : EIATTR_REGCOUNT
	.align		4
        /*0000*/ 	.byte	0x04, 0x2f
        /*0002*/ 	.short	(.L_1 - .L_0)
	.align		4
.L_0:
        /*0004*/ 	.word	index@(_Z4findPiiS_)
        /*0008*/ 	.word	0x0000000c


	//----- nvinfo : EIATTR_FRAME_SIZE
	.align		4
.L_1:
        /*000c*/ 	.byte	0x04, 0x11
        /*000e*/ 	.short	(.L_3 - .L_2)
	.align		4
.L_2:
        /*0010*/ 	.word	index@(_Z4findPiiS_)
        /*0014*/ 	.word	0x00000000


	//----- nvinfo : EIATTR_MIN_STACK_SIZE
	.align		4
.L_3:
        /*0018*/ 	.byte	0x04, 0x12
        /*001a*/ 	.short	(.L_5 - .L_4)
	.align		4
.L_4:
        /*001c*/ 	.word	index@(_Z4findPiiS_)
        /*0020*/ 	.word	0x00000000
.L_5:


//--------------------- .nv.compat                --------------------------
	.section	.nv.compat,"",@"SHT_CUDA_COMPAT_INFO"
	.align	4
        /*0000*/ 	.byte	0x02, 0x09, 0x00, 0x00, 0x02, 0x02, 0x01, 0x00, 0x02, 0x05, 0x05, 0x00, 0x03, 0x07, 0x01, 0x01
        /*0010*/ 	.byte	0x02, 0x03, 0x00, 0x00, 0x02, 0x06, 0x01, 0x00, 0x04, 0x0b, 0x08, 0x00, 0x09, 0x00, 0x00, 0x00
        /*0020*/ 	.byte	0x00, 0x00, 0x00, 0x00


//--------------------- .nv.info._Z4findPiiS_     --------------------------
	.section	.nv.info._Z4findPiiS_,"",@"SHT_CUDA_INFO"
	.sectionflags	@""
	.align	4


	//----- nvinfo : EIATTR_CUDA_API_VERSION
	.align		4
        /*0000*/ 	.byte	0x04, 0x37
        /*0002*/ 	.short	(.L_7 - .L_6)
.L_6:
        /*0004*/ 	.word	0x00000082


	//----- nvinfo : EIATTR_KPARAM_INFO
	.align		4
.L_7:
        /*0008*/ 	.byte	0x04, 0x17
        /*000a*/ 	.short	(.L_9 - .L_8)
.L_8:
        /*000c*/ 	.word	0x00000000
        /*0010*/ 	.short	0x0002
        /*0012*/ 	.short	0x0010
        /*0014*/ 	.byte	0x00, 0xf5, 0x21, 0x00


	//----- nvinfo : EIATTR_KPARAM_INFO
	.align		4
.L_9:
        /*0018*/ 	.byte	0x04, 0x17
        /*001a*/ 	.short	(.L_11 - .L_10)
.L_10:
        /*001c*/ 	.word	0x00000000
        /*0020*/ 	.short	0x0001
        /*0022*/ 	.short	0x0008
        /*0024*/ 	.byte	0x00, 0xf0, 0x11, 0x00


	//----- nvinfo : EIATTR_KPARAM_INFO
	.align		4
.L_11:
        /*0028*/ 	.byte	0x04, 0x17
        /*002a*/ 	.short	(.L_13 - .L_12)
.L_12:
        /*002c*/ 	.word	0x00000000
        /*0030*/ 	.short	0x0000
        /*0032*/ 	.short	0x0000
        /*0034*/ 	.byte	0x00, 0xf5, 0x21, 0x00


	//----- nvinfo : EIATTR_SPARSE_MMA_MASK
	.align		4
.L_13:
        /*0038*/ 	.byte	0x03, 0x50
        /*003a*/ 	.short	0x0000


	//----- nvinfo : EIATTR_MAXREG_COUNT
	.align		4
        /*003c*/ 	.byte	0x03, 0x1b
        /*003e*/ 	.short	0x00ff


	//----- nvinfo : EIATTR_NUM_BARRIERS
	.align		4
        /*0040*/ 	.byte	0x02, 0x4c
        /*0042*/ 	.byte	0x01
	.zero		1


	//----- nvinfo : EIATTR_MERCURY_ISA_VERSION
	.align		4
        /*0044*/ 	.byte	0x03, 0x5f
        /*0046*/ 	.short	0x0101


	//----- nvinfo : EIATTR_VRC_CTA_INIT_COUNT
	.align		4
        /*0048*/ 	.byte	0x02, 0x4a
	.zero		1
	.zero		1


	//----- nvinfo : EIATTR_EXIT_INSTR_OFFSETS
	.align		4
        /*004c*/ 	.byte	0x04, 0x1c
        /*004e*/ 	.short	(.L_15 - .L_14)


	//   ....[0]....
.L_14:
        /*0050*/ 	.word	0x00000100


	//   ....[1]....
        /*0054*/ 	.word	0x00000250


	//----- nvinfo : EIATTR_CRS_STACK_SIZE
	.align		4
.L_15:
        /*0058*/ 	.byte	0x04, 0x1e
        /*005a*/ 	.short	(.L_17 - .L_16)
.L_16:
        /*005c*/ 	.word	0x00000000


	//----- nvinfo : EIATTR_CBANK_PARAM_SIZE
	.align		4
.L_17:
        /*0060*/ 	.byte	0x03, 0x19
        /*0062*/ 	.short	0x0018


	//----- nvinfo : EIATTR_PARAM_CBANK
	.align		4
        /*0064*/ 	.byte	0x04, 0x0a
        /*0066*/ 	.short	(.L_19 - .L_18)
	.align		4
.L_18:
        /*0068*/ 	.word	index@(.nv.constant0._Z4findPiiS_)
        /*006c*/ 	.short	0x0380
        /*006e*/ 	.short	0x0018


	//----- nvinfo : EIATTR_SW_WAR
	.align		4
.L_19:
        /*0070*/ 	.byte	0x04, 0x36
        /*0072*/ 	.short	(.L_21 - .L_20)
.L_20:
        /*0074*/ 	.word	0x00000008
.L_21:


//--------------------- .nv.callgraph             --------------------------
	.section	.nv.callgraph,"",@"SHT_CUDA_CALLGRAPH"
	.align	4
	.sectionentsize	8
	.align		4
        /*0000*/ 	.word	0x00000000
	.align		4
        /*0004*/ 	.word	0xffffffff
	.align		4
        /*0008*/ 	.word	0x00000000
	.align		4
        /*000c*/ 	.word	0xfffffffe
	.align		4
        /*0010*/ 	.word	0x00000000
	.align		4
        /*0014*/ 	.word	0xfffffffd
	.align		4
        /*0018*/ 	.word	0x00000000
	.align		4
        /*001c*/ 	.word	0xfffffffc


//--------------------- .text._Z4findPiiS_        --------------------------
	.section	.text._Z4findPiiS_,"ax",@progbits
	.align	128
        .global         _Z4findPiiS_
        .type           _Z4findPiiS_,@function
        .size           _Z4findPiiS_,(.L_x_4 - _Z4findPiiS_)
        .other          _Z4findPiiS_,@"STO_CUDA_ENTRY STV_DEFAULT"
_Z4findPiiS_:
.text._Z4findPiiS_:
[----:B------:R-:W-:Y:S01]  /*0000*/  LDC R1, c[0x0][0x37c] ;  /* 0x0000df00ff017b82 */ /* 0x000fe20000000800 */
[----:B------:R-:W0:Y:S07]  /*0010*/  S2R R9, SR_TID.X ;  /* 0x0000000000097919 */ /* 0x000e2e0000002100 */
[----:B------:R-:W0:Y:S01]  /*0020*/  S2UR UR4, SR_CTAID.X ;  /* 0x00000000000479c3 */ /* 0x000e220000002500 */
[----:B------:R-:W1:Y:S07]  /*0030*/  LDCU.64 UR6, c[0x0][0x358] ;  /* 0x00006b00ff0677ac */ /* 0x000e6e0008000a00 */
[----:B------:R-:W0:Y:S08]  /*0040*/  LDC R0, c[0x0][0x360] ;  /* 0x0000d800ff007b82 */ /* 0x000e300000000800 */
[----:B------:R-:W2:Y:S01]  /*0050*/  LDC.64 R2, c[0x0][0x380] ;  /* 0x0000e000ff027b82 */ /* 0x000ea20000000a00 */
[----:B0-----:R-:W-:-:S04]  /*0060*/  IMAD R5, R0, UR4, R9 ;  /* 0x0000000400057c24 */ /* 0x001fc8000f8e0209 */
[----:B--2---:R-:W-:-:S06]  /*0070*/  IMAD.WIDE.U32 R2, R5, 0x4, R2 ;  /* 0x0000000405027825 */ /* 0x004fcc00078e0002 */
[----:B-1----:R-:W2:Y:S01]  /*0080*/  LDG.E R2, desc[UR6][R2.64] ;  /* 0x0000000602027981 */ /* 0x002ea2000c1e1900 */
[----:B------:R-:W0:Y:S01]  /*0090*/  S2UR UR5, SR_CgaCtaId ;  /* 0x00000000000579c3 */ /* 0x000e220000008800 */
[----:B------:R-:W-:Y:S01]  /*00a0*/  UMOV UR4, 0x400 ;  /* 0x0000040000047882 */ /* 0x000fe20000000000 */
[----:B------:R-:W-:Y:S01]  /*00b0*/  ISETP.GE.U32.AND P0, PT, R0, 0x2, PT ;  /* 0x000000020000780c */ /* 0x000fe20003f06070 */
[----:B0-----:R-:W-:-:S06]  /*00c0*/  ULEA UR4, UR5, UR4, 0x18 ;  /* 0x0000000405047291 */ /* 0x001fcc000f8ec0ff */
[----:B------:R-:W-:-:S05]  /*00d0*/  LEA R5, R9, UR4, 0x2 ;  /* 0x0000000409057c11 */ /* 0x000fca000f8e10ff */
[----:B--2---:R0:W-:Y:S01]  /*00e0*/  STS [R5], R2 ;  /* 0x0000000205007388 */ /* 0x0041e20000000800 */
[----:B------:R-:W-:Y:S06]  /*00f0*/  BAR.SYNC.DEFER_BLOCKING 0x0 ;  /* 0x0000000000007b1d */ /* 0x000fec0000010000 */
[----:B------:R-:W-:Y:S05]  /*0100*/  @!P0 EXIT ;  /* 0x000000000000894d */ /* 0x000fea0003800000 */
[----:B------:R-:W1:Y:S01]  /*0110*/  LDC R7, c[0x0][0x388] ;  /* 0x0000e200ff077b82 */ /* 0x000e620000000800 */
[----:B------:R-:W2:Y:S07]  /*0120*/  LDCU UR4, c[0x0][0x388] ;  /* 0x00007100ff0477ac */ /* 0x000eae0008000800 */
[----:B0-----:R-:W1:Y:S02]  /*0130*/  LDC.64 R2, c[0x0][0x390] ;  /* 0x0000e400ff027b82 */ /* 0x001e640000000a00 */
[----:B-12---:R-:W-:-:S07]  /*0140*/  IMAD.WIDE R2, R7, 0x4, R2 ;  /* 0x0000000407027825 */ /* 0x006fce00078e0202 */
.L_x_2:
[--C-:B------:R-:W-:Y:S01]  /*0150*/  IMAD.MOV.U32 R6, RZ, RZ, R0.reuse ;  /* 0x000000ffff067224 */ /* 0x100fe200078e0000 */
[----:B------:R-:W-:Y:S01]  /*0160*/  SHF.R.U32.HI R0, RZ, 0x1, R0 ;  /* 0x00000001ff007819 */ /* 0x000fe20000011600 */
[----:B------:R-:W-:Y:S03]  /*0170*/  BSSY.RECONVERGENT B0, `(.L_x_0) ;  /* 0x000000a000007945 */ /* 0x000fe60003800200 */
[----:B------:R-:W-:-:S13]  /*0180*/  ISETP.GE.U32.AND P0, PT, R9, R0, PT ;  /* 0x000000000900720c */ /* 0x000fda0003f06070 */
[----:B0-----:R-:W-:Y:S05]  /*0190*/  @P0 BRA `(.L_x_1) ;  /* 0x00000000001c0947 */ /* 0x001fea0003800000 */
[----:B------:R-:W-:-:S06]  /*01a0*/  IMAD R4, R0, 0x4, R5 ;  /* 0x0000000400047824 */ /* 0x000fcc00078e0205 */
[----:B------:R-:W0:Y:S02]  /*01b0*/  LDS R4, [R4] ;  /* 0x0000000004047984 */ /* 0x000e240000000800 */
[----:B0-----:R-:W-:-:S13]  /*01c0*/  ISETP.NE.AND P0, PT, R4, UR4, PT ;  /* 0x0000000404007c0c */ /* 0x001fda000bf05270 */
[----:B------:R-:W-:Y:S05]  /*01d0*/  @P0 BRA `(.L_x_1) ;  /* 0x00000000000c0947 */ /* 0x000fea0003800000 */
[----:B------:R-:W2:Y:S02]  /*01e0*/  LDG.E R4, desc[UR6][R2.64] ;  /* 0x0000000602047981 */ /* 0x000ea4000c1e1900 */
[----:B--2---:R-:W-:-:S05]  /*01f0*/  VIADD R7, R4, 0x1 ;  /* 0x0000000104077836 */ /* 0x004fca0000000000 */
[----:B------:R0:W-:Y:S02]  /*0200*/  STG.E desc[UR6][R2.64], R7 ;  /* 0x0000000702007986 */ /* 0x0001e4000c101906 */
.L_x_1:
[----:B------:R-:W-:Y:S05]  /*0210*/  BSYNC.RECONVERGENT B0 ;  /* 0x0000000000007941 */ /* 0x000fea0003800200 */
.L_x_0:
[----:B------:R-:W-:Y:S01]  /*0220*/  BAR.SYNC.DEFER_BLOCKING 0x0 ;  /* 0x0000000000007b1d */ /* 0x000fe20000010000 */
[----:B------:R-:W-:-:S13]  /*0230*/  ISETP.GT.U32.AND P0, PT, R6, 0x3, PT ;  /* 0x000000030600780c */ /* 0x000fda0003f04070 */
[----:B------:R-:W-:Y:S05]  /*0240*/  @P0 BRA `(.L_x_2) ;  /* 0xfffffffc00c00947 */ /* 0x000fea000383ffff */
[----:B------:R-:W-:Y:S05]  /*0250*/  EXIT ;  /* 0x000000000000794d */ /* 0x000fea0003800000 */
.L_x_3:
[----:B------:R-:W-:-:S00]  /*0260*/  BRA `(.L_x_3) ;  /* 0xfffffffc00fc7947 */ /* 0x000fc0000383ffff */
[----:B------:R-:W-:-:S00]  /*0270*/  NOP ;  /* 0x0000000000007918 */ /* 0x000fc00000000000 */
        /* <DEDUP_REMOVED lines=8> */
.L_x_4:


//--------------------- .nv.shared._Z4findPiiS_   --------------------------
	.section	.nv.shared._Z4findPiiS_,"aw",@nobits
	.sectionflags	@""
	.align	4
.nv.shared._Z4findPiiS_:
	.zero		1064


//--------------------- .nv.shared.reserved.0     --------------------------
	.section	.nv.shared.reserved.0,"aw",@nobits
	.weak		__nv_reservedSMEM_offset_0_alias
	.size		__nv_reservedSMEM_offset_0_alias, 0, 64
	.other		__nv_reservedSMEM_offset_0_alias,@"STO_CUDA_RESERVED_SHARED STV_DEFAULT"
__nv_reservedSMEM_offset_0_alias:
	.zero		0
	.zero		64


//--------------------- .nv.constant0._Z4findPiiS_ --------------------------
	.section	.nv.constant0._Z4findPiiS_,"a",@progbits
	.sectionflags	@""
	.align	4
.nv.constant0._Z4findPiiS_:
	.zero		920


//--------------------- SYMBOLS --------------------------

	.type		.nv.reservedSmem.offset0,@object
	.size		.nv.reservedSmem.offset0,0x4
	.type		.nv.reservedSmem.cap,@object
	.size		.nv.reservedSmem.cap,0x4
